//
// Generated by NVIDIA NVVM Compiler
//
// Compiler Build ID: CL-36424714
// Cuda compilation tools, release 13.0, V13.0.88
// Based on NVVM 20.0.0
//

.version 9.0
.target sm_100
.address_size 64

	// .globl	default_function_kernel

.visible .entry default_function_kernel(
	.param .u64 .ptr .align 1 default_function_kernel_param_0,
	.param .u64 .ptr .align 1 default_function_kernel_param_1
)
.maxntid 54
{
	.reg .pred 	%p<3>;
	.reg .b16 	%rs<14>;
	.reg .b32 	%r<29>;
	.reg .b32 	%f<2>;
	.reg .b64 	%rd<9>;

	ld.param.u64 	%rd1, [default_function_kernel_param_0];
	ld.param.u64 	%rd2, [default_function_kernel_param_1];
	cvta.to.global.u64 	%rd3, %rd2;
	cvta.to.global.u64 	%rd4, %rd1;
	mov.u32 	%r1, %ctaid.x;
	shr.u32 	%r2, %r1, 7;
	mul.lo.s32 	%r3, %r2, 6912;
	and.b32  	%r4, %r1, 127;
	mov.u32 	%r5, %tid.x;
	cvt.u16.u32 	%rs1, %r5;
	mul.lo.s16 	%rs2, %rs1, 43;
	shr.u16 	%rs3, %rs2, 8;
	cvt.u32.u16 	%r6, %rs3;
	mad.lo.s32 	%r7, %r4, 9, %r6;
	shr.u32 	%r8, %r7, 4;
	cvt.u16.u32 	%rs4, %r8;
	mul.lo.s16 	%rs5, %rs4, 57;
	shr.u16 	%rs6, %rs5, 10;
	mul.lo.s16 	%rs7, %rs6, 18;
	sub.s16 	%rs8, %rs4, %rs7;
	and.b16  	%rs9, %rs8, 255;
	mul.wide.u16 	%r9, %rs9, 384;
	mad.lo.s32 	%r10, %r1, 9, %r6;
	shr.u32 	%r11, %r10, 1;
	and.b32  	%r12, %r11, 7;
	setp.gt.u32 	%p1, %r7, 575;
	selp.b32 	%r13, 24, 0, %p1;
	mad.lo.s32 	%r14, %r1, 6, %r5;
	mul.hi.u32 	%r15, %r14, -1431655765;
	shr.u32 	%r16, %r15, 3;
	mul.lo.s32 	%r17, %r16, 12;
	sub.s32 	%r18, %r14, %r17;
	shl.b32 	%r19, %r18, 1;
	add.s32 	%r20, %r8, 220;
	setp.lt.u32 	%p2, %r7, 576;
	selp.b32 	%r21, %r8, %r20, %p2;
	cvt.u16.u32 	%rs10, %r21;
	and.b16  	%rs11, %rs10, 255;
	mul.lo.s16 	%rs12, %rs11, 57;
	shr.u16 	%rs13, %rs12, 10;
	cvt.u32.u16 	%r22, %rs13;
	or.b32  	%r23, %r19, %r3;
	add.s32 	%r24, %r23, %r13;
	mad.lo.s32 	%r25, %r12, 48, %r24;
	add.s32 	%r26, %r25, %r9;
	add.s32 	%r27, %r26, %r22;
	mul.wide.u32 	%rd5, %r27, 4;
	add.s64 	%rd6, %rd4, %rd5;
	ld.global.nc.f32 	%f1, [%rd6];
	mad.lo.s32 	%r28, %r1, 48, %r14;
	mul.wide.u32 	%rd7, %r28, 4;
	add.s64 	%rd8, %rd3, %rd7;
	st.global.f32 	[%rd8], %f1;
	ret;

}


// ===== COMPILED SASS (sm_100) =====

	.target	sm_100

	.elftype	@"ET_EXEC"


//--------------------- .note.nv.tkinfo           --------------------------
	.section	.note.nv.tkinfo,"",@"SHT_NOTE"
	.sectionflags	@"SHF_NOTE_NV_TKINFO"
	.tkinfo
        /*0018*/ 	.word	0x00000002
        /*0030*/ 	.string	""
        /*0030*/ 	.string	"ptxas"
        /*0030*/ 	.string	"Cuda compilation tools, release 13.0, V13.0.88"
        /*0030*/ 	.string	"Build cuda_13.0.r13.0/compiler.36424714_0"
        /*0030*/ 	.string	"-arch sm_100 -m 64 "



//--------------------- .note.nv.cuinfo           --------------------------
	.section	.note.nv.cuinfo,"",@"SHT_NOTE"
	.sectionflags	@"SHF_NOTE_NV_CUINFO"
        /*0018*/ 	.short	0x0002
        /*001a*/ 	.short	0x0064
        /*001c*/ 	.short	0x0082
	.zero		2


//--------------------- .nv.info                  --------------------------
	.section	.nv.info,"",@"SHT_CUDA_INFO"
	.align	4


	//----- nvinfo : EIATTR_REGCOUNT
	.align		4
        /*0000*/ 	.byte	0x04, 0x2f
        /*0002*/ 	.short	(.L_1 - .L_0)
	.align		4
.L_0:
        /*0004*/ 	.word	index@(default_function_kernel)
        /*0008*/ 	.word	0x0000000c


	//----- nvinfo : EIATTR_FRAME_SIZE
	.align		4
.L_1:
        /*000c*/ 	.byte	0x04, 0x11
        /*000e*/ 	.short	(.L_3 - .L_2)
	.align		4
.L_2:
        /*0010*/ 	.word	index@(default_function_kernel)
        /*0014*/ 	.word	0x00000000


	//----- nvinfo : EIATTR_MIN_STACK_SIZE
	.align		4
.L_3:
        /*0018*/ 	.byte	0x04, 0x12
        /*001a*/ 	.short	(.L_5 - .L_4)
	.align		4
.L_4:
        /*001c*/ 	.word	index@(default_function_kernel)
        /*0020*/ 	.word	0x00000000
.L_5:


//--------------------- .nv.compat                --------------------------
	.section	.nv.compat,"",@"SHT_CUDA_COMPAT_INFO"
	.align	4
        /*0000*/ 	.byte	0x02, 0x09, 0x00, 0x00, 0x02, 0x02, 0x01, 0x00, 0x02, 0x05, 0x05, 0x00, 0x03, 0x07, 0x01, 0x01
        /*0010*/ 	.byte	0x02, 0x03, 0x00, 0x00, 0x02, 0x06, 0x01, 0x00, 0x04, 0x0b, 0x08, 0x00, 0x09, 0x00, 0x00, 0x00
        /*0020*/ 	.byte	0x00, 0x00, 0x00, 0x00


//--------------------- .nv.info.default_function_kernel --------------------------
	.section	.nv.info.default_function_kernel,"",@"SHT_CUDA_INFO"
	.sectionflags	@""
	.align	4


	//----- nvinfo : EIATTR_CUDA_API_VERSION
	.align		4
        /*0000*/ 	.byte	0x04, 0x37
        /*0002*/ 	.short	(.L_7 - .L_6)
.L_6:
        /*0004*/ 	.word	0x00000082


	//----- nvinfo : EIATTR_KPARAM_INFO
	.align		4
.L_7:
        /*0008*/ 	.byte	0x04, 0x17
        /*000a*/ 	.short	(.L_9 - .L_8)
.L_8:
        /*000c*/ 	.word	0x00000000
        /*0010*/ 	.short	0x0001
        /*0012*/ 	.short	0x0008
        /*0014*/ 	.byte	0x00, 0xf5, 0x21, 0x00


	//----- nvinfo : EIATTR_KPARAM_INFO
	.align		4
.L_9:
        /*0018*/ 	.byte	0x04, 0x17
        /*001a*/ 	.short	(.L_11 - .L_10)
.L_10:
        /*001c*/ 	.word	0x00000000
        /*0020*/ 	.short	0x0000
        /*0022*/ 	.short	0x0000
        /*0024*/ 	.byte	0x00, 0xf5, 0x21, 0x00


	//----- nvinfo : EIATTR_SPARSE_MMA_MASK
	.align		4
.L_11:
        /*0028*/ 	.byte	0x03, 0x50
        /*002a*/ 	.short	0x0000


	//----- nvinfo : EIATTR_MAXREG_COUNT
	.align		4
        /*002c*/ 	.byte	0x03, 0x1b
        /*002e*/ 	.short	0x00ff


	//----- nvinfo : EIATTR_MERCURY_ISA_VERSION
	.align		4
        /*0030*/ 	.byte	0x03, 0x5f
        /*0032*/ 	.short	0x0101


	//----- nvinfo : EIATTR_VRC_CTA_INIT_COUNT
	.align		4
        /*0034*/ 	.byte	0x02, 0x4a
	.zero		1
	.zero		1


	//----- nvinfo : EIATTR_EXIT_INSTR_OFFSETS
	.align		4
        /*0038*/ 	.byte	0x04, 0x1c
        /*003a*/ 	.short	(.L_13 - .L_12)


	//   ....[0]....
.L_12:
        /*003c*/ 	.word	0x00000330


	//----- nvinfo : EIATTR_MAX_THREADS
	.align		4
.L_13:
        /*0040*/ 	.byte	0x04, 0x05
        /*0042*/ 	.short	(.L_15 - .L_14)
.L_14:
        /*0044*/ 	.word	0x00000036
        /*0048*/ 	.word	0x00000001
        /*004c*/ 	.word	0x00000001


	//----- nvinfo : EIATTR_CBANK_PARAM_SIZE
	.align		4
.L_15:
        /*0050*/ 	.byte	0x03, 0x19
        /*0052*/ 	.short	0x0010


	//----- nvinfo : EIATTR_PARAM_CBANK
	.align		4
        /*0054*/ 	.byte	0x04, 0x0a
        /*0056*/ 	.short	(.L_17 - .L_16)
	.align		4
.L_16:
        /*0058*/ 	.word	index@(.nv.constant0.default_function_kernel)
        /*005c*/ 	.short	0x0380
        /*005e*/ 	.short	0x0010


	//----- nvinfo : EIATTR_SW_WAR
	.align		4
.L_17:
        /*0060*/ 	.byte	0x04, 0x36
        /*0062*/ 	.short	(.L_19 - .L_18)
.L_18:
        /*0064*/ 	.word	0x00000008
.L_19:


//--------------------- .nv.callgraph             --------------------------
	.section	.nv.callgraph,"",@"SHT_CUDA_CALLGRAPH"
	.align	4
	.sectionentsize	8
	.align		4
        /*0000*/ 	.word	0x00000000
	.align		4
        /*0004*/ 	.word	0xffffffff
	.align		4
        /*0008*/ 	.word	0x00000000
	.align		4
        /*000c*/ 	.word	0xfffffffe
	.align		4
        /*0010*/ 	.word	0x00000000
	.align		4
        /*0014*/ 	.word	0xfffffffd
	.align		4
        /*0018*/ 	.word	0x00000000
	.align		4
        /*001c*/ 	.word	0xfffffffc


//--------------------- .text.default_function_kernel --------------------------
	.section	.text.default_function_kernel,"ax",@progbits
	.align	128
        .global         default_function_kernel
        .type           default_function_kernel,@function
        .size           default_function_kernel,(.L_x_1 - default_function_kernel)
        .other          default_function_kernel,@"STO_CUDA_ENTRY STV_DEFAULT"
default_function_kernel:
.text.default_function_kernel:
[----:B------:R-:W-:Y:S01]  /*0000*/  LDC R1, c[0x0][0x37c] ;  /* 0x0000df00ff017b82 */ /* 0x000fe20000000800 */
[----:B------:R-:W0:Y:S01]  /*0010*/  S2R R7, SR_TID.X ;  /* 0x0000000000077919 */ /* 0x000e220000002100 */
[----:B------:R-:W1:Y:S01]  /*0020*/  LDCU.64 UR4, c[0x0][0x358] ;  /* 0x00006b00ff0477ac */ /* 0x000e620008000a00 */
[----:B------:R-:W2:Y:S01]  /*0030*/  S2R R0, SR_CTAID.X ;  /* 0x0000000000007919 */ /* 0x000ea20000002500 */
[----:B0-----:R-:W-:-:S05]  /*0040*/  PRMT R2, R7, 0x9910, RZ ;  /* 0x0000991007027816 */ /* 0x001fca00000000ff */
[----:B------:R-:W-:-:S05]  /*0050*/  IMAD R2, R2, 0x2b, RZ ;  /* 0x0000002b02027824 */ /* 0x000fca00078e02ff */
[----:B------:R-:W-:-:S04]  /*0060*/  LOP3.LUT R2, R2, 0xffff, RZ, 0xc0, !PT ;  /* 0x0000ffff02027812 */ /* 0x000fc800078ec0ff */
[----:B------:R-:W-:Y:S02]  /*0070*/  SHF.R.U32.HI R3, RZ, 0x8, R2 ;  /* 0x00000008ff037819 */ /* 0x000fe40000011602 */
[C---:B--2---:R-:W-:Y:S02]  /*0080*/  LOP3.LUT R2, R0.reuse, 0x7f, RZ, 0xc0, !PT ;  /* 0x0000007f00027812 */ /* 0x044fe400078ec0ff */
[----:B------:R-:W-:Y:S01]  /*0090*/  LOP3.LUT R5, R3, 0xffff, RZ, 0xc0, !PT ;  /* 0x0000ffff03057812 */ /* 0x000fe200078ec0ff */
[----:B------:R-:W-:-:S04]  /*00a0*/  IMAD R3, R0, 0x6, R7 ;  /* 0x0000000600037824 */ /* 0x000fc800078e0207 */
[----:B------:R-:W-:Y:S02]  /*00b0*/  IMAD R6, R2, 0x9, R5 ;  /* 0x0000000902067824 */ /* 0x000fe400078e0205 */
[----:B------:R-:W-:-:S03]  /*00c0*/  IMAD.HI.U32 R7, R3, -0x55555555, RZ ;  /* 0xaaaaaaab03077827 */ /* 0x000fc600078e00ff */
[----:B------:R-:W-:Y:S01]  /*00d0*/  SHF.R.U32.HI R2, RZ, 0x4, R6 ;  /* 0x00000004ff027819 */ /* 0x000fe20000011606 */
[----:B------:R-:W-:Y:S01]  /*00e0*/  IMAD R5, R0, 0x9, R5 ;  /* 0x0000000900057824 */ /* 0x000fe200078e0205 */
[----:B------:R-:W-:Y:S02]  /*00f0*/  SHF.R.U32.HI R8, RZ, 0x3, R7 ;  /* 0x00000003ff087819 */ /* 0x000fe40000011607 */
[----:B------:R-:W-:Y:S02]  /*0100*/  PRMT R4, R2, 0x9910, RZ ;  /* 0x0000991002047816 */ /* 0x000fe400000000ff */
[----:B------:R-:W-:Y:S01]  /*0110*/  ISETP.GT.U32.AND P0, PT, R6, 0x23f, PT ;  /* 0x0000023f0600780c */ /* 0x000fe20003f04070 */
[----:B------:R-:W-:Y:S01]  /*0120*/  IMAD R8, R8, -0xc, R3 ;  /* 0xfffffff408087824 */ /* 0x000fe200078e0203 */
[----:B------:R-:W-:Y:S01]  /*0130*/  ISETP.GE.U32.AND P1, PT, R6, 0x240, PT ;  /* 0x000002400600780c */ /* 0x000fe20003f26070 */
[----:B------:R-:W-:Y:S01]  /*0140*/  IMAD R4, R4, 0x39, RZ ;  /* 0x0000003904047824 */ /* 0x000fe200078e02ff */
[----:B------:R-:W-:-:S04]  /*0150*/  SHF.R.U32.HI R6, RZ, 0x1, R5 ;  /* 0x00000001ff067819 */ /* 0x000fc80000011605 */
[----:B------:R-:W-:-:S04]  /*0160*/  LOP3.LUT R4, R4, 0xffff, RZ, 0xc0, !PT ;  /* 0x0000ffff04047812 */ /* 0x000fc800078ec0ff */
[----:B------:R-:W-:Y:S02]  /*0170*/  SHF.R.U32.HI R7, RZ, 0xa, R4 ;  /* 0x0000000aff077819 */ /* 0x000fe40000011604 */
[----:B------:R-:W-:Y:S02]  /*0180*/  SHF.R.U32.HI R4, RZ, 0x7, R0 ;  /* 0x00000007ff047819 */ /* 0x000fe40000011600 */
[----:B------:R-:W-:Y:S01]  /*0190*/  PRMT R9, R7, 0x9910, RZ ;  /* 0x0000991007097816 */ /* 0x000fe200000000ff */
[----:B------:R-:W-:Y:S02]  /*01a0*/  IMAD.SHL.U32 R7, R8, 0x2, RZ ;  /* 0x0000000208077824 */ /* 0x000fe400078e00ff */
[----:B------:R-:W-:Y:S02]  /*01b0*/  IMAD R4, R4, 0x1b00, RZ ;  /* 0x00001b0004047824 */ /* 0x000fe400078e02ff */
[----:B------:R-:W-:-:S03]  /*01c0*/  IMAD.MOV.U32 R8, RZ, RZ, R9 ;  /* 0x000000ffff087224 */ /* 0x000fc600078e0009 */
[----:B------:R-:W-:Y:S01]  /*01d0*/  LOP3.LUT R7, R7, R4, RZ, 0xfc, !PT ;  /* 0x0000000407077212 */ /* 0x000fe200078efcff */
[----:B------:R-:W-:-:S03]  /*01e0*/  IMAD R4, R8, 0x12, RZ ;  /* 0x0000001208047824 */ /* 0x000fc600078e02ff */
[----:B------:R-:W-:Y:S01]  /*01f0*/  IADD3 R8, PT, PT, R7, 0x18, RZ ;  /* 0x0000001807087810 */ /* 0x000fe20007ffe0ff */
[----:B------:R-:W-:Y:S02]  /*0200*/  IMAD.MOV R9, RZ, RZ, -R4 ;  /* 0x000000ffff097224 */ /* 0x000fe400078e0a04 */
[----:B------:R-:W0:Y:S01]  /*0210*/  LDC.64 R4, c[0x0][0x380] ;  /* 0x0000e000ff047b82 */ /* 0x000e220000000a00 */
[----:B------:R-:W-:Y:S01]  /*0220*/  @!P0 IMAD.MOV R8, RZ, RZ, R7 ;  /* 0x000000ffff088224 */ /* 0x000fe200078e0207 */
[----:B------:R-:W-:Y:S02]  /*0230*/  LOP3.LUT R7, R6, 0x7, RZ, 0xc0, !PT ;  /* 0x0000000706077812 */ /* 0x000fe400078ec0ff */
[----:B------:R-:W-:-:S03]  /*0240*/  PRMT R9, R9, 0x7710, RZ ;  /* 0x0000771009097816 */ /* 0x000fc600000000ff */
[----:B------:R-:W-:Y:S02]  /*0250*/  IMAD R7, R7, 0x30, R8 ;  /* 0x0000003007077824 */ /* 0x000fe400078e0208 */
[C---:B------:R-:W-:Y:S01]  /*0260*/  IMAD.IADD R6, R2.reuse, 0x1, R9 ;  /* 0x0000000102067824 */ /* 0x040fe200078e0209 */
[----:B------:R-:W-:-:S04]  /*0270*/  @P1 IADD3 R2, PT, PT, R2, 0xdc, RZ ;  /* 0x000000dc02021810 */ /* 0x000fc80007ffe0ff */
[----:B------:R-:W-:Y:S02]  /*0280*/  LOP3.LUT R6, R6, 0xff, RZ, 0xc0, !PT ;  /* 0x000000ff06067812 */ /* 0x000fe400078ec0ff */
[----:B------:R-:W-:-:S03]  /*0290*/  LOP3.LUT R2, R2, 0xff, RZ, 0xc0, !PT ;  /* 0x000000ff02027812 */ /* 0x000fc600078ec0ff */
[----:B------:R-:W-:Y:S02]  /*02a0*/  IMAD R7, R6, 0x180, R7 ;  /* 0x0000018006077824 */ /* 0x000fe400078e0207 */
[----:B------:R-:W-:-:S05]  /*02b0*/  IMAD R2, R2, 0x39, RZ ;  /* 0x0000003902027824 */ /* 0x000fca00078e02ff */
[----:B------:R-:W-:-:S05]  /*02c0*/  LEA.HI R7, R2, R7, RZ, 0x16 ;  /* 0x0000000702077211 */ /* 0x000fca00078fb0ff */
[----:B0-----:R-:W-:Y:S02]  /*02d0*/  IMAD.WIDE.U32 R4, R7, 0x4, R4 ;  /* 0x0000000407047825 */ /* 0x001fe400078e0004 */
[----:B------:R-:W0:Y:S04]  /*02e0*/  LDC.64 R6, c[0x0][0x388] ;  /* 0x0000e200ff067b82 */ /* 0x000e280000000a00 */
[----:B-1----:R-:W2:Y:S01]  /*02f0*/  LDG.E.CONSTANT R5, desc[UR4][R4.64] ;  /* 0x0000000404057981 */ /* 0x002ea2000c1e9900 */
[----:B------:R-:W-:-:S04]  /*0300*/  IMAD R3, R0, 0x30, R3 ;  /* 0x0000003000037824 */ /* 0x000fc800078e0203 */
[----:B0-----:R-:W-:-:S05]  /*0310*/  IMAD.WIDE.U32 R2, R3, 0x4, R6 ;  /* 0x0000000403027825 */ /* 0x001fca00078e0006 */
[----:B--2---:R-:W-:Y:S01]  /*0320*/  STG.E desc[UR4][R2.64], R5 ;  /* 0x0000000502007986 */ /* 0x004fe2000c101904 */
[----:B------:R-:W-:Y:S05]  /*0330*/  EXIT ;  /* 0x000000000000794d */ /* 0x000fea0003800000 */
.L_x_0:
[----:B------:R-:W-:-:S00]  /*0340*/  BRA `(.L_x_0) ;  /* 0xfffffffc00fc7947 */ /* 0x000fc0000383ffff */
[----:B------:R-:W-:-:S00]  /*0350*/  NOP ;  /* 0x0000000000007918 */ /* 0x000fc00000000000 */
        /* <DEDUP_REMOVED lines=10> */
.L_x_1:


//--------------------- .nv.shared.reserved.0     --------------------------
	.section	.nv.shared.reserved.0,"aw",@nobits
	.weak		__nv_reservedSMEM_offset_0_alias
	.size		__nv_reservedSMEM_offset_0_alias, 0, 64
	.other		__nv_reservedSMEM_offset_0_alias,@"STO_CUDA_RESERVED_SHARED STV_DEFAULT"
__nv_reservedSMEM_offset_0_alias:
	.zero		0
	.zero		64


//--------------------- .nv.constant0.default_function_kernel --------------------------
	.section	.nv.constant0.default_function_kernel,"a",@progbits
	.sectionflags	@""
	.align	4
.nv.constant0.default_function_kernel:
	.zero		912


//--------------------- SYMBOLS --------------------------

	.type		.nv.reservedSmem.offset0,@object
	.size		.nv.reservedSmem.offset0,0x4
